//
// Generated by NVIDIA NVVM Compiler
//
// Compiler Build ID: CL-36424714
// Cuda compilation tools, release 13.0, V13.0.88
// Based on NVVM 20.0.0
//

.version 9.0
.target sm_100
.address_size 64

	// .globl	_Z11cudaComputePfS_S_iii

.visible .entry _Z11cudaComputePfS_S_iii(
	.param .u64 .ptr .align 1 _Z11cudaComputePfS_S_iii_param_0,
	.param .u64 .ptr .align 1 _Z11cudaComputePfS_S_iii_param_1,
	.param .u64 .ptr .align 1 _Z11cudaComputePfS_S_iii_param_2,
	.param .u32 _Z11cudaComputePfS_S_iii_param_3,
	.param .u32 _Z11cudaComputePfS_S_iii_param_4,
	.param .u32 _Z11cudaComputePfS_S_iii_param_5
)
{
	.reg .pred 	%p<13>;
	.reg .b32 	%r<73>;
	.reg .b32 	%f<68>;
	.reg .b64 	%rd<96>;

	ld.param.u64 	%rd8, [_Z11cudaComputePfS_S_iii_param_0];
	ld.param.u64 	%rd9, [_Z11cudaComputePfS_S_iii_param_1];
	ld.param.u32 	%r40, [_Z11cudaComputePfS_S_iii_param_3];
	ld.param.u32 	%r38, [_Z11cudaComputePfS_S_iii_param_4];
	ld.param.u32 	%r39, [_Z11cudaComputePfS_S_iii_param_5];
	cvta.to.global.u64 	%rd1, %rd9;
	cvta.to.global.u64 	%rd2, %rd8;
	mov.u32 	%r41, %ctaid.x;
	mov.u32 	%r42, %ntid.x;
	mov.u32 	%r43, %tid.x;
	mad.lo.s32 	%r1, %r41, %r42, %r43;
	mov.u32 	%r44, %ctaid.y;
	mov.u32 	%r45, %ntid.y;
	mov.u32 	%r46, %tid.y;
	mad.lo.s32 	%r2, %r44, %r45, %r46;
	setp.gt.s32 	%p1, %r2, %r40;
	setp.gt.s32 	%p2, %r1, %r39;
	or.pred  	%p3, %p1, %p2;
	@%p3 bra 	$L__BB0_14;
	setp.lt.s32 	%p4, %r39, 1;
	mov.f32 	%f67, 0f00000000;
	@%p4 bra 	$L__BB0_13;
	mul.lo.s32 	%r3, %r39, %r2;
	cvt.s64.s32 	%rd3, %r1;
	and.b32  	%r4, %r39, 7;
	setp.lt.u32 	%p5, %r39, 8;
	mov.f32 	%f67, 0f00000000;
	mov.b32 	%r71, 0;
	@%p5 bra 	$L__BB0_5;
	and.b32  	%r71, %r39, 2147483640;
	neg.s32 	%r69, %r71;
	shl.b32 	%r7, %r38, 3;
	mul.lo.s32 	%r67, %r38, 7;
	mul.lo.s32 	%r66, %r38, 6;
	mul.lo.s32 	%r65, %r38, 5;
	shl.b32 	%r64, %r38, 2;
	mul.lo.s32 	%r63, %r38, 3;
	shl.b32 	%r62, %r38, 1;
	mul.wide.u32 	%rd10, %r3, 4;
	add.s64 	%rd11, %rd10, %rd2;
	add.s64 	%rd95, %rd11, 16;
	mov.f32 	%f67, 0f00000000;
	mov.b32 	%r68, 0;
	mov.u32 	%r61, %r38;
$L__BB0_4:
	.pragma "nounroll";
	ld.global.f32 	%f17, [%rd95+-16];
	cvt.s64.s32 	%rd12, %r68;
	add.s64 	%rd13, %rd12, %rd3;
	shl.b64 	%rd14, %rd13, 2;
	add.s64 	%rd15, %rd1, %rd14;
	ld.global.f32 	%f18, [%rd15];
	fma.rn.f32 	%f19, %f17, %f18, %f67;
	ld.global.f32 	%f20, [%rd95+-12];
	cvt.s64.s32 	%rd16, %r61;
	add.s64 	%rd17, %rd16, %rd3;
	shl.b64 	%rd18, %rd17, 2;
	add.s64 	%rd19, %rd1, %rd18;
	ld.global.f32 	%f21, [%rd19];
	fma.rn.f32 	%f22, %f20, %f21, %f19;
	ld.global.f32 	%f23, [%rd95+-8];
	cvt.s64.s32 	%rd20, %r62;
	add.s64 	%rd21, %rd20, %rd3;
	shl.b64 	%rd22, %rd21, 2;
	add.s64 	%rd23, %rd1, %rd22;
	ld.global.f32 	%f24, [%rd23];
	fma.rn.f32 	%f25, %f23, %f24, %f22;
	ld.global.f32 	%f26, [%rd95+-4];
	cvt.s64.s32 	%rd24, %r63;
	add.s64 	%rd25, %rd24, %rd3;
	shl.b64 	%rd26, %rd25, 2;
	add.s64 	%rd27, %rd1, %rd26;
	ld.global.f32 	%f27, [%rd27];
	fma.rn.f32 	%f28, %f26, %f27, %f25;
	ld.global.f32 	%f29, [%rd95];
	cvt.s64.s32 	%rd28, %r64;
	add.s64 	%rd29, %rd28, %rd3;
	shl.b64 	%rd30, %rd29, 2;
	add.s64 	%rd31, %rd1, %rd30;
	ld.global.f32 	%f30, [%rd31];
	fma.rn.f32 	%f31, %f29, %f30, %f28;
	ld.global.f32 	%f32, [%rd95+4];
	cvt.s64.s32 	%rd32, %r65;
	add.s64 	%rd33, %rd32, %rd3;
	shl.b64 	%rd34, %rd33, 2;
	add.s64 	%rd35, %rd1, %rd34;
	ld.global.f32 	%f33, [%rd35];
	fma.rn.f32 	%f34, %f32, %f33, %f31;
	ld.global.f32 	%f35, [%rd95+8];
	cvt.s64.s32 	%rd36, %r66;
	add.s64 	%rd37, %rd36, %rd3;
	shl.b64 	%rd38, %rd37, 2;
	add.s64 	%rd39, %rd1, %rd38;
	ld.global.f32 	%f36, [%rd39];
	fma.rn.f32 	%f37, %f35, %f36, %f34;
	ld.global.f32 	%f38, [%rd95+12];
	cvt.s64.s32 	%rd40, %r67;
	add.s64 	%rd41, %rd40, %rd3;
	shl.b64 	%rd42, %rd41, 2;
	add.s64 	%rd43, %rd1, %rd42;
	ld.global.f32 	%f39, [%rd43];
	fma.rn.f32 	%f67, %f38, %f39, %f37;
	add.s32 	%r69, %r69, 8;
	add.s32 	%r68, %r68, %r7;
	add.s32 	%r67, %r67, %r7;
	add.s32 	%r66, %r66, %r7;
	add.s32 	%r65, %r65, %r7;
	add.s32 	%r64, %r64, %r7;
	add.s32 	%r63, %r63, %r7;
	add.s32 	%r62, %r62, %r7;
	add.s64 	%rd95, %rd95, 32;
	add.s32 	%r61, %r61, %r7;
	setp.ne.s32 	%p6, %r69, 0;
	@%p6 bra 	$L__BB0_4;
$L__BB0_5:
	setp.eq.s32 	%p7, %r4, 0;
	@%p7 bra 	$L__BB0_13;
	and.b32  	%r33, %r39, 3;
	setp.lt.u32 	%p8, %r4, 4;
	@%p8 bra 	$L__BB0_8;
	add.s32 	%r49, %r71, %r3;
	mul.wide.u32 	%rd44, %r49, 4;
	add.s64 	%rd45, %rd2, %rd44;
	ld.global.f32 	%f41, [%rd45];
	mul.lo.s32 	%r50, %r71, %r38;
	cvt.s64.s32 	%rd46, %r50;
	add.s64 	%rd47, %rd46, %rd3;
	shl.b64 	%rd48, %rd47, 2;
	add.s64 	%rd49, %rd1, %rd48;
	ld.global.f32 	%f42, [%rd49];
	fma.rn.f32 	%f43, %f41, %f42, %f67;
	cvt.u64.u32 	%rd50, %r3;
	cvt.u64.u32 	%rd51, %r71;
	add.s64 	%rd52, %rd51, %rd50;
	shl.b64 	%rd53, %rd52, 2;
	add.s64 	%rd54, %rd2, %rd53;
	ld.global.f32 	%f44, [%rd54+4];
	add.s32 	%r51, %r50, %r38;
	cvt.s64.s32 	%rd55, %r51;
	add.s64 	%rd56, %rd55, %rd3;
	shl.b64 	%rd57, %rd56, 2;
	add.s64 	%rd58, %rd1, %rd57;
	ld.global.f32 	%f45, [%rd58];
	fma.rn.f32 	%f46, %f44, %f45, %f43;
	ld.global.f32 	%f47, [%rd54+8];
	add.s32 	%r52, %r51, %r38;
	cvt.s64.s32 	%rd59, %r52;
	add.s64 	%rd60, %rd59, %rd3;
	shl.b64 	%rd61, %rd60, 2;
	add.s64 	%rd62, %rd1, %rd61;
	ld.global.f32 	%f48, [%rd62];
	fma.rn.f32 	%f49, %f47, %f48, %f46;
	ld.global.f32 	%f50, [%rd54+12];
	add.s32 	%r53, %r52, %r38;
	cvt.s64.s32 	%rd63, %r53;
	add.s64 	%rd64, %rd63, %rd3;
	shl.b64 	%rd65, %rd64, 2;
	add.s64 	%rd66, %rd1, %rd65;
	ld.global.f32 	%f51, [%rd66];
	fma.rn.f32 	%f67, %f50, %f51, %f49;
	add.s32 	%r71, %r71, 4;
$L__BB0_8:
	setp.eq.s32 	%p9, %r33, 0;
	@%p9 bra 	$L__BB0_13;
	setp.eq.s32 	%p10, %r33, 1;
	@%p10 bra 	$L__BB0_11;
	add.s32 	%r54, %r71, %r3;
	mul.wide.u32 	%rd67, %r54, 4;
	add.s64 	%rd68, %rd2, %rd67;
	ld.global.f32 	%f53, [%rd68];
	mul.lo.s32 	%r55, %r71, %r38;
	cvt.s64.s32 	%rd69, %r55;
	add.s64 	%rd70, %rd69, %rd3;
	shl.b64 	%rd71, %rd70, 2;
	add.s64 	%rd72, %rd1, %rd71;
	ld.global.f32 	%f54, [%rd72];
	fma.rn.f32 	%f55, %f53, %f54, %f67;
	cvt.u64.u32 	%rd73, %r3;
	cvt.u64.u32 	%rd74, %r71;
	add.s64 	%rd75, %rd74, %rd73;
	shl.b64 	%rd76, %rd75, 2;
	add.s64 	%rd77, %rd2, %rd76;
	ld.global.f32 	%f56, [%rd77+4];
	add.s32 	%r56, %r55, %r38;
	cvt.s64.s32 	%rd78, %r56;
	add.s64 	%rd79, %rd78, %rd3;
	shl.b64 	%rd80, %rd79, 2;
	add.s64 	%rd81, %rd1, %rd80;
	ld.global.f32 	%f57, [%rd81];
	fma.rn.f32 	%f67, %f56, %f57, %f55;
	add.s32 	%r71, %r71, 2;
$L__BB0_11:
	and.b32  	%r57, %r39, 1;
	setp.eq.b32 	%p11, %r57, 1;
	not.pred 	%p12, %p11;
	@%p12 bra 	$L__BB0_13;
	add.s32 	%r58, %r71, %r3;
	mul.wide.u32 	%rd82, %r58, 4;
	add.s64 	%rd83, %rd2, %rd82;
	ld.global.f32 	%f58, [%rd83];
	mul.lo.s32 	%r59, %r71, %r38;
	cvt.s64.s32 	%rd84, %r59;
	add.s64 	%rd85, %rd84, %rd3;
	shl.b64 	%rd86, %rd85, 2;
	add.s64 	%rd87, %rd1, %rd86;
	ld.global.f32 	%f59, [%rd87];
	fma.rn.f32 	%f67, %f58, %f59, %f67;
$L__BB0_13:
	ld.param.u64 	%rd94, [_Z11cudaComputePfS_S_iii_param_2];
	mul.lo.s32 	%r60, %r38, %r2;
	cvt.s64.s32 	%rd88, %r60;
	cvt.s64.s32 	%rd89, %r1;
	add.s64 	%rd90, %rd88, %rd89;
	cvta.to.global.u64 	%rd91, %rd94;
	shl.b64 	%rd92, %rd90, 2;
	add.s64 	%rd93, %rd91, %rd92;
	st.global.f32 	[%rd93], %f67;
$L__BB0_14:
	ret;

}


// ===== COMPILED SASS (sm_100) =====

	.target	sm_100

	.elftype	@"ET_EXEC"


//--------------------- .note.nv.tkinfo           --------------------------
	.section	.note.nv.tkinfo,"",@"SHT_NOTE"
	.sectionflags	@"SHF_NOTE_NV_TKINFO"
	.tkinfo
        /*0018*/ 	.word	0x00000002
        /*0030*/ 	.string	""
        /*0030*/ 	.string	"ptxas"
        /*0030*/ 	.string	"Cuda compilation tools, release 13.0, V13.0.88"
        /*0030*/ 	.string	"Build cuda_13.0.r13.0/compiler.36424714_0"
        /*0030*/ 	.string	"-arch sm_100 -m 64 "



//--------------------- .note.nv.cuinfo           --------------------------
	.section	.note.nv.cuinfo,"",@"SHT_NOTE"
	.sectionflags	@"SHF_NOTE_NV_CUINFO"
        /*0018*/ 	.short	0x0002
        /*001a*/ 	.short	0x0064
        /*001c*/ 	.short	0x0082
	.zero		2


//--------------------- .nv.info                  --------------------------
	.section	.nv.info,"",@"SHT_CUDA_INFO"
	.align	4


	//----- nvinfo : EIATTR_REGCOUNT
	.align		4
        /*0000*/ 	.byte	0x04, 0x2f
        /*0002*/ 	.short	(.L_1 - .L_0)
	.align		4
.L_0:
        /*0004*/ 	.word	index@(_Z11cudaComputePfS_S_iii)
        /*0008*/ 	.word	0x00000020


	//----- nvinfo : EIATTR_FRAME_SIZE
	.align		4
.L_1:
        /*000c*/ 	.byte	0x04, 0x11
        /*000e*/ 	.short	(.L_3 - .L_2)
	.align		4
.L_2:
        /*0010*/ 	.word	index@(_Z11cudaComputePfS_S_iii)
        /*0014*/ 	.word	0x00000000


	//----- nvinfo : EIATTR_MIN_STACK_SIZE
	.align		4
.L_3:
        /*0018*/ 	.byte	0x04, 0x12
        /*001a*/ 	.short	(.L_5 - .L_4)
	.align		4
.L_4:
        /*001c*/ 	.word	index@(_Z11cudaComputePfS_S_iii)
        /*0020*/ 	.word	0x00000000
.L_5:


//--------------------- .nv.compat                --------------------------
	.section	.nv.compat,"",@"SHT_CUDA_COMPAT_INFO"
	.align	4
        /*0000*/ 	.byte	0x02, 0x09, 0x00, 0x00, 0x02, 0x02, 0x01, 0x00, 0x02, 0x05, 0x05, 0x00, 0x03, 0x07, 0x01, 0x01
        /*0010*/ 	.byte	0x02, 0x03, 0x00, 0x00, 0x02, 0x06, 0x01, 0x00, 0x04, 0x0b, 0x08, 0x00, 0x09, 0x00, 0x00, 0x00
        /*0020*/ 	.byte	0x00, 0x00, 0x00, 0x00


//--------------------- .nv.info._Z11cudaComputePfS_S_iii --------------------------
	.section	.nv.info._Z11cudaComputePfS_S_iii,"",@"SHT_CUDA_INFO"
	.sectionflags	@""
	.align	4


	//----- nvinfo : EIATTR_CUDA_API_VERSION
	.align		4
        /*0000*/ 	.byte	0x04, 0x37
        /*0002*/ 	.short	(.L_7 - .L_6)
.L_6:
        /*0004*/ 	.word	0x00000082


	//----- nvinfo : EIATTR_KPARAM_INFO
	.align		4
.L_7:
        /*0008*/ 	.byte	0x04, 0x17
        /*000a*/ 	.short	(.L_9 - .L_8)
.L_8:
        /*000c*/ 	.word	0x00000000
        /*0010*/ 	.short	0x0005
        /*0012*/ 	.short	0x0020
        /*0014*/ 	.byte	0x00, 0xf0, 0x11, 0x00


	//----- nvinfo : EIATTR_KPARAM_INFO
	.align		4
.L_9:
        /*0018*/ 	.byte	0x04, 0x17
        /*001a*/ 	.short	(.L_11 - .L_10)
.L_10:
        /*001c*/ 	.word	0x00000000
        /*0020*/ 	.short	0x0004
        /*0022*/ 	.short	0x001c
        /*0024*/ 	.byte	0x00, 0xf0, 0x11, 0x00


	//----- nvinfo : EIATTR_KPARAM_INFO
	.align		4
.L_11:
        /*0028*/ 	.byte	0x04, 0x17
        /*002a*/ 	.short	(.L_13 - .L_12)
.L_12:
        /*002c*/ 	.word	0x00000000
        /*0030*/ 	.short	0x0003
        /*0032*/ 	.short	0x0018
        /*0034*/ 	.byte	0x00, 0xf0, 0x11, 0x00


	//----- nvinfo : EIATTR_KPARAM_INFO
	.align		4
.L_13:
        /*0038*/ 	.byte	0x04, 0x17
        /*003a*/ 	.short	(.L_15 - .L_14)
.L_14:
        /*003c*/ 	.word	0x00000000
        /*0040*/ 	.short	0x0002
        /*0042*/ 	.short	0x0010
        /*0044*/ 	.byte	0x00, 0xf5, 0x21, 0x00


	//----- nvinfo : EIATTR_KPARAM_INFO
	.align		4
.L_15:
        /*0048*/ 	.byte	0x04, 0x17
        /*004a*/ 	.short	(.L_17 - .L_16)
.L_16:
        /*004c*/ 	.word	0x00000000
        /*0050*/ 	.short	0x0001
        /*0052*/ 	.short	0x0008
        /*0054*/ 	.byte	0x00, 0xf5, 0x21, 0x00


	//----- nvinfo : EIATTR_KPARAM_INFO
	.align		4
.L_17:
        /*0058*/ 	.byte	0x04, 0x17
        /*005a*/ 	.short	(.L_19 - .L_18)
.L_18:
        /*005c*/ 	.word	0x00000000
        /*0060*/ 	.short	0x0000
        /*0062*/ 	.short	0x0000
        /*0064*/ 	.byte	0x00, 0xf5, 0x21, 0x00


	//----- nvinfo : EIATTR_SPARSE_MMA_MASK
	.align		4
.L_19:
        /*0068*/ 	.byte	0x03, 0x50
        /*006a*/ 	.short	0x0000


	//----- nvinfo : EIATTR_MAXREG_COUNT
	.align		4
        /*006c*/ 	.byte	0x03, 0x1b
        /*006e*/ 	.short	0x00ff


	//----- nvinfo : EIATTR_MERCURY_ISA_VERSION
	.align		4
        /*0070*/ 	.byte	0x03, 0x5f
        /*0072*/ 	.short	0x0101


	//----- nvinfo : EIATTR_VRC_CTA_INIT_COUNT
	.align		4
        /*0074*/ 	.byte	0x02, 0x4a
	.zero		1
	.zero		1


	//----- nvinfo : EIATTR_EXIT_INSTR_OFFSETS
	.align		4
        /*0078*/ 	.byte	0x04, 0x1c
        /*007a*/ 	.short	(.L_21 - .L_20)


	//   ....[0]....
.L_20:
        /*007c*/ 	.word	0x000000d0


	//   ....[1]....
        /*0080*/ 	.word	0x00000d70


	//----- nvinfo : EIATTR_CBANK_PARAM_SIZE
	.align		4
.L_21:
        /*0084*/ 	.byte	0x03, 0x19
        /*0086*/ 	.short	0x0024


	//----- nvinfo : EIATTR_PARAM_CBANK
	.align		4
        /*0088*/ 	.byte	0x04, 0x0a
        /*008a*/ 	.short	(.L_23 - .L_22)
	.align		4
.L_22:
        /*008c*/ 	.word	index@(.nv.constant0._Z11cudaComputePfS_S_iii)
        /*0090*/ 	.short	0x0380
        /*0092*/ 	.short	0x0024


	//----- nvinfo : EIATTR_SW_WAR
	.align		4
.L_23:
        /*0094*/ 	.byte	0x04, 0x36
        /*0096*/ 	.short	(.L_25 - .L_24)
.L_24:
        /*0098*/ 	.word	0x00000008
.L_25:


//--------------------- .nv.callgraph             --------------------------
	.section	.nv.callgraph,"",@"SHT_CUDA_CALLGRAPH"
	.align	4
	.sectionentsize	8
	.align		4
        /*0000*/ 	.word	0x00000000
	.align		4
        /*0004*/ 	.word	0xffffffff
	.align		4
        /*0008*/ 	.word	0x00000000
	.align		4
        /*000c*/ 	.word	0xfffffffe
	.align		4
        /*0010*/ 	.word	0x00000000
	.align		4
        /*0014*/ 	.word	0xfffffffd
	.align		4
        /*0018*/ 	.word	0x00000000
	.align		4
        /*001c*/ 	.word	0xfffffffc


//--------------------- .text._Z11cudaComputePfS_S_iii --------------------------
	.section	.text._Z11cudaComputePfS_S_iii,"ax",@progbits
	.align	128
        .global         _Z11cudaComputePfS_S_iii
        .type           _Z11cudaComputePfS_S_iii,@function
        .size           _Z11cudaComputePfS_S_iii,(.L_x_6 - _Z11cudaComputePfS_S_iii)
        .other          _Z11cudaComputePfS_S_iii,@"STO_CUDA_ENTRY STV_DEFAULT"
_Z11cudaComputePfS_S_iii:
.text._Z11cudaComputePfS_S_iii:
[----:B------:R-:W-:Y:S01]  /*0000*/  LDC R1, c[0x0][0x37c] ;  /* 0x0000df00ff017b82 */ /* 0x000fe20000000800 */
[----:B------:R-:W0:Y:S07]  /*0010*/  S2R R3, SR_TID.X ;  /* 0x0000000000037919 */ /* 0x000e2e0000002100 */
[----:B------:R-:W0:Y:S01]  /*0020*/  S2UR UR4, SR_CTAID.X ;  /* 0x00000000000479c3 */ /* 0x000e220000002500 */
[----:B------:R-:W1:Y:S01]  /*0030*/  LDCU UR7, c[0x0][0x3a0] ;  /* 0x00007400ff0777ac */ /* 0x000e620008000800 */
[----:B------:R-:W2:Y:S01]  /*0040*/  S2R R5, SR_TID.Y ;  /* 0x0000000000057919 */ /* 0x000ea20000002200 */
[----:B------:R-:W3:Y:S05]  /*0050*/  LDCU UR6, c[0x0][0x398] ;  /* 0x00007300ff0677ac */ /* 0x000eea0008000800 */
[----:B------:R-:W0:Y:S08]  /*0060*/  LDC R0, c[0x0][0x360] ;  /* 0x0000d800ff007b82 */ /* 0x000e300000000800 */
[----:B------:R-:W2:Y:S08]  /*0070*/  S2UR UR5, SR_CTAID.Y ;  /* 0x00000000000579c3 */ /* 0x000eb00000002600 */
[----:B------:R-:W2:Y:S01]  /*0080*/  LDC R2, c[0x0][0x364] ;  /* 0x0000d900ff027b82 */ /* 0x000ea20000000800 */
[----:B0-----:R-:W-:-:S05]  /*0090*/  IMAD R0, R0, UR4, R3 ;  /* 0x0000000400007c24 */ /* 0x001fca000f8e0203 */
[----:B-1----:R-:W-:Y:S01]  /*00a0*/  ISETP.GT.AND P0, PT, R0, UR7, PT ;  /* 0x0000000700007c0c */ /* 0x002fe2000bf04270 */
[----:B--2---:R-:W-:-:S05]  /*00b0*/  IMAD R2, R2, UR5, R5 ;  /* 0x0000000502027c24 */ /* 0x004fca000f8e0205 */
[----:B---3--:R-:W-:-:S13]  /*00c0*/  ISETP.GT.OR P0, PT, R2, UR6, P0 ;  /* 0x0000000602007c0c */ /* 0x008fda0008704670 */
[----:B------:R-:W-:Y:S05]  /*00d0*/  @P0 EXIT ;  /* 0x000000000000094d */ /* 0x000fea0003800000 */
[----:B------:R-:W-:Y:S01]  /*00e0*/  UISETP.GE.AND UP0, UPT, UR7, 0x1, UPT ;  /* 0x000000010700788c */ /* 0x000fe2000bf06270 */
[----:B------:R-:W-:Y:S01]  /*00f0*/  IMAD.MOV.U32 R10, RZ, RZ, RZ ;  /* 0x000000ffff0a7224 */ /* 0x000fe200078e00ff */
[----:B------:R-:W0:Y:S07]  /*0100*/  LDCU.64 UR8, c[0x0][0x358] ;  /* 0x00006b00ff0877ac */ /* 0x000e2e0008000a00 */
[----:B------:R-:W-:Y:S05]  /*0110*/  BRA.U !UP0, `(.L_x_0) ;  /* 0x0000000908f07547 */ /* 0x000fea000b800000 */
[----:B------:R-:W-:Y:S02]  /*0120*/  UISETP.GE.U32.AND UP1, UPT, UR7, 0x8, UPT ;  /* 0x000000080700788c */ /* 0x000fe4000bf26070 */
[----:B------:R-:W-:Y:S01]  /*0130*/  IMAD R4, R2, UR7, RZ ;  /* 0x0000000702047c24 */ /* 0x000fe2000f8e02ff */
[----:B------:R-:W-:Y:S01]  /*0140*/  ULOP3.LUT UR5, UR7, 0x7, URZ, 0xc0, !UPT ;  /* 0x0000000707057892 */ /* 0x000fe2000f8ec0ff */
[----:B------:R-:W-:Y:S01]  /*0150*/  SHF.R.S32.HI R6, RZ, 0x1f, R0 ;  /* 0x0000001fff067819 */ /* 0x000fe20000011400 */
[----:B------:R-:W-:Y:S01]  /*0160*/  IMAD.MOV.U32 R10, RZ, RZ, RZ ;  /* 0x000000ffff0a7224 */ /* 0x000fe200078e00ff */
[----:B------:R-:W-:Y:S01]  /*0170*/  UMOV UR4, URZ ;  /* 0x000000ff00047c82 */ /* 0x000fe20008000000 */
[----:B------:R-:W-:Y:S02]  /*0180*/  UISETP.NE.AND UP0, UPT, UR5, URZ, UPT ;  /* 0x000000ff0500728c */ /* 0x000fe4000bf05270 */
[----:B------:R-:W-:Y:S09]  /*0190*/  BRA.U !UP1, `(.L_x_1) ;  /* 0x0000000509607547 */ /* 0x000ff2000b800000 */
[----:B------:R-:W1:Y:S01]  /*01a0*/  LDC.64 R10, c[0x0][0x380] ;  /* 0x0000e000ff0a7b82 */ /* 0x000e620000000a00 */
[----:B------:R-:W-:Y:S01]  /*01b0*/  ULOP3.LUT UR4, UR7, 0x7ffffff8, URZ, 0xc0, !UPT ;  /* 0x7ffffff807047892 */ /* 0x000fe2000f8ec0ff */
[----:B------:R-:W-:Y:S01]  /*01c0*/  IMAD.MOV.U32 R3, RZ, RZ, RZ ;  /* 0x000000ffff037224 */ /* 0x000fe200078e00ff */
[----:B------:R-:W2:Y:S02]  /*01d0*/  LDCU.64 UR10, c[0x0][0x388] ;  /* 0x00007100ff0a77ac */ /* 0x000ea40008000a00 */
[----:B------:R-:W-:-:S03]  /*01e0*/  UIADD3 UR6, UPT, UPT, -UR4, URZ, URZ ;  /* 0x000000ff04067290 */ /* 0x000fc6000fffe1ff */
[----:B------:R-:W3:Y:S08]  /*01f0*/  LDC R8, c[0x0][0x39c] ;  /* 0x0000e700ff087b82 */ /* 0x000ef00000000800 */
[----:B------:R-:W4:Y:S01]  /*0200*/  LDC R5, c[0x0][0x39c] ;  /* 0x0000e700ff057b82 */ /* 0x000f220000000800 */
[----:B-1----:R-:W-:-:S03]  /*0210*/  IMAD.WIDE.U32 R10, R4, 0x4, R10 ;  /* 0x00000004040a7825 */ /* 0x002fc600078e000a */
[----:B------:R-:W-:Y:S01]  /*0220*/  IADD3 R22, P0, PT, R10, 0x10, RZ ;  /* 0x000000100a167810 */ /* 0x000fe20007f1e0ff */
[----:B------:R-:W-:Y:S02]  /*0230*/  IMAD.MOV.U32 R10, RZ, RZ, RZ ;  /* 0x000000ffff0a7224 */ /* 0x000fe400078e00ff */
[C---:B---3--:R-:W-:Y:S02]  /*0240*/  IMAD R7, R8.reuse, 0x7, RZ ;  /* 0x0000000708077824 */ /* 0x048fe400078e02ff */
[----:B------:R-:W-:Y:S02]  /*0250*/  IMAD.X R25, RZ, RZ, R11, P0 ;  /* 0x000000ffff197224 */ /* 0x000fe400000e060b */
[C---:B------:R-:W-:Y:S02]  /*0260*/  IMAD R9, R8.reuse, 0x6, RZ ;  /* 0x0000000608097824 */ /* 0x040fe400078e02ff */
[C---:B------:R-:W-:Y:S02]  /*0270*/  IMAD R11, R8.reuse, 0x5, RZ ;  /* 0x00000005080b7824 */ /* 0x040fe400078e02ff */
[----:B------:R-:W-:-:S02]  /*0280*/  IMAD.SHL.U32 R21, R8, 0x4, RZ ;  /* 0x0000000408157824 */ /* 0x000fc400078e00ff */
[C---:B------:R-:W-:Y:S02]  /*0290*/  IMAD R23, R8.reuse, 0x3, RZ ;  /* 0x0000000308177824 */ /* 0x040fe400078e02ff */
[----:B--2-4-:R-:W-:-:S07]  /*02a0*/  IMAD.SHL.U32 R27, R8, 0x2, RZ ;  /* 0x00000002081b7824 */ /* 0x014fce00078e00ff */
.L_x_2:
[C---:B------:R-:W-:Y:S02]  /*02b0*/  IADD3 R13, P0, PT, R0.reuse, R3, RZ ;  /* 0x00000003000d7210 */ /* 0x040fe40007f1e0ff */
[----:B------:R-:W-:Y:S02]  /*02c0*/  IADD3 R15, P1, PT, R0, R5, RZ ;  /* 0x00000005000f7210 */ /* 0x000fe40007f3e0ff */
[-C--:B------:R-:W-:Y:S02]  /*02d0*/  LEA.HI.X.SX32 R18, R3, R6.reuse, 0x1, P0 ;  /* 0x0000000603127211 */ /* 0x080fe400000f0eff */
[----:B------:R-:W-:Y:S02]  /*02e0*/  LEA R12, P0, R13, UR10, 0x2 ;  /* 0x0000000a0d0c7c11 */ /* 0x000fe4000f8010ff */
[----:B------:R-:W-:Y:S02]  /*02f0*/  LEA.HI.X.SX32 R16, R5, R6, 0x1, P1 ;  /* 0x0000000605107211 */ /* 0x000fe400008f0eff */
[----:B------:R-:W-:-:S02]  /*0300*/  LEA.HI.X R13, R13, UR11, R18, 0x2, P0 ;  /* 0x0000000b0d0d7c11 */ /* 0x000fc400080f1412 */
[C---:B------:R-:W-:Y:S02]  /*0310*/  LEA R14, P1, R15.reuse, UR10, 0x2 ;  /* 0x0000000a0f0e7c11 */ /* 0x040fe4000f8210ff */
[----:B------:R-:W-:Y:S01]  /*0320*/  IADD3 R17, P0, PT, R0, R27, RZ ;  /* 0x0000001b00117210 */ /* 0x000fe20007f1e0ff */
[----:B0-----:R0:W2:Y:S01]  /*0330*/  LDG.E R20, desc[UR8][R12.64] ;  /* 0x000000080c147981 */ /* 0x0010a2000c1e1900 */
[----:B------:R-:W-:Y:S02]  /*0340*/  LEA.HI.X R15, R15, UR11, R16, 0x2, P1 ;  /* 0x0000000b0f0f7c11 */ /* 0x000fe400088f1410 */
[----:B------:R-:W-:Y:S01]  /*0350*/  LEA.HI.X.SX32 R18, R27, R6, 0x1, P0 ;  /* 0x000000061b127211 */ /* 0x000fe200000f0eff */
[----:B0-----:R-:W-:Y:S02]  /*0360*/  IMAD.MOV.U32 R12, RZ, RZ, R22 ;  /* 0x000000ffff0c7224 */ /* 0x001fe400078e0016 */
[----:B------:R-:W-:Y:S01]  /*0370*/  IMAD.MOV.U32 R13, RZ, RZ, R25 ;  /* 0x000000ffff0d7224 */ /* 0x000fe200078e0019 */
[C---:B------:R-:W-:Y:S01]  /*0380*/  LEA R16, P0, R17.reuse, UR10, 0x2 ;  /* 0x0000000a11107c11 */ /* 0x040fe2000f8010ff */
[----:B------:R-:W3:Y:S04]  /*0390*/  LDG.E R15, desc[UR8][R14.64] ;  /* 0x000000080e0f7981 */ /* 0x000ee8000c1e1900 */
[----:B------:R-:W2:Y:S01]  /*03a0*/  LDG.E R25, desc[UR8][R12.64+-0x10] ;  /* 0xfffff0080c197981 */ /* 0x000ea2000c1e1900 */
[----:B------:R-:W-:-:S02]  /*03b0*/  LEA.HI.X R17, R17, UR11, R18, 0x2, P0 ;  /* 0x0000000b11117c11 */ /* 0x000fc400080f1412 */
[----:B------:R-:W-:Y:S01]  /*03c0*/  IADD3 R19, P0, PT, R0, R23, RZ ;  /* 0x0000001700137210 */ /* 0x000fe20007f1e0ff */
[----:B------:R-:W3:Y:S03]  /*03d0*/  LDG.E R22, desc[UR8][R12.64+-0xc] ;  /* 0xfffff4080c167981 */ /* 0x000ee6000c1e1900 */
[----:B------:R-:W-:Y:S01]  /*03e0*/  LEA.HI.X.SX32 R24, R23, R6, 0x1, P0 ;  /* 0x0000000617187211 */ /* 0x000fe200000f0eff */
[----:B------:R0:W4:Y:S01]  /*03f0*/  LDG.E R16, desc[UR8][R16.64] ;  /* 0x0000000810107981 */ /* 0x000122000c1e1900 */
[----:B------:R-:W-:-:S03]  /*0400*/  LEA R18, P0, R19, UR10, 0x2 ;  /* 0x0000000a13127c11 */ /* 0x000fc6000f8010ff */
[----:B------:R-:W4:Y:S01]  /*0410*/  LDG.E R26, desc[UR8][R12.64+-0x8] ;  /* 0xfffff8080c1a7981 */ /* 0x000f22000c1e1900 */
[----:B------:R-:W-:-:S03]  /*0420*/  LEA.HI.X R19, R19, UR11, R24, 0x2, P0 ;  /* 0x0000000b13137c11 */ /* 0x000fc600080f1418 */
[----:B------:R-:W5:Y:S04]  /*0430*/  LDG.E R29, desc[UR8][R12.64+-0x4] ;  /* 0xfffffc080c1d7981 */ /* 0x000f68000c1e1900 */
[----:B------:R-:W5:Y:S01]  /*0440*/  LDG.E R18, desc[UR8][R18.64] ;  /* 0x0000000812127981 */ /* 0x000f62000c1e1900 */
[C---:B------:R-:W-:Y:S02]  /*0450*/  IADD3 R28, P0, PT, R0.reuse, R21, RZ ;  /* 0x00000015001c7210 */ /* 0x040fe40007f1e0ff */
[----:B0-----:R-:W-:Y:S01]  /*0460*/  IADD3 R17, P1, PT, R0, R9, RZ ;  /* 0x0000000900117210 */ /* 0x001fe20007f3e0ff */
[----:B--2---:R-:W-:Y:S01]  /*0470*/  FFMA R20, R25, R20, R10 ;  /* 0x0000001419147223 */ /* 0x004fe2000000000a */
[----:B------:R-:W-:Y:S02]  /*0480*/  LEA.HI.X.SX32 R25, R21, R6, 0x1, P0 ;  /* 0x0000000615197211 */ /* 0x000fe400000f0eff */
[----:B------:R-:W-:Y:S01]  /*0490*/  LEA R24, P0, R28, UR10, 0x2 ;  /* 0x0000000a1c187c11 */ /* 0x000fe2000f8010ff */
[----:B---3--:R-:W-:-:S03]  /*04a0*/  FFMA R15, R22, R15, R20 ;  /* 0x0000000f160f7223 */ /* 0x008fc60000000014 */
[----:B------:R-:W-:Y:S02]  /*04b0*/  LEA.HI.X R25, R28, UR11, R25, 0x2, P0 ;  /* 0x0000000b1c197c11 */ /* 0x000fe400080f1419 */
[----:B------:R-:W-:Y:S01]  /*04c0*/  IADD3 R10, P0, PT, R0, R11, RZ ;  /* 0x0000000b000a7210 */ /* 0x000fe20007f1e0ff */
[----:B----4-:R-:W-:-:S03]  /*04d0*/  FFMA R20, R26, R16, R15 ;  /* 0x000000101a147223 */ /* 0x010fc6000000000f */
[-C--:B------:R-:W-:Y:S01]  /*04e0*/  LEA.HI.X.SX32 R15, R11, R6.reuse, 0x1, P0 ;  /* 0x000000060b0f7211 */ /* 0x080fe200000f0eff */
[----:B------:R-:W2:Y:S01]  /*04f0*/  LDG.E R24, desc[UR8][R24.64] ;  /* 0x0000000818187981 */ /* 0x000ea2000c1e1900 */
[C---:B------:R-:W-:Y:S02]  /*0500*/  LEA R14, P0, R10.reuse, UR10, 0x2 ;  /* 0x0000000a0a0e7c11 */ /* 0x040fe4000f8010ff */
[----:B------:R-:W-:Y:S02]  /*0510*/  LEA.HI.X.SX32 R22, R9, R6, 0x1, P1 ;  /* 0x0000000609167211 */ /* 0x000fe400008f0eff */
[----:B------:R-:W-:Y:S02]  /*0520*/  LEA.HI.X R15, R10, UR11, R15, 0x2, P0 ;  /* 0x0000000b0a0f7c11 */ /* 0x000fe400080f140f */
[----:B------:R-:W-:Y:S02]  /*0530*/  IADD3 R10, P0, PT, R0, R7, RZ ;  /* 0x00000007000a7210 */ /* 0x000fe40007f1e0ff */
[----:B------:R-:W-:Y:S01]  /*0540*/  LEA R16, P1, R17, UR10, 0x2 ;  /* 0x0000000a11107c11 */ /* 0x000fe2000f8210ff */
[----:B------:R-:W2:Y:S01]  /*0550*/  LDG.E R25, desc[UR8][R12.64] ;  /* 0x000000080c197981 */ /* 0x000ea2000c1e1900 */
[----:B-----5:R-:W-:Y:S01]  /*0560*/  FFMA R20, R29, R18, R20 ;  /* 0x000000121d147223 */ /* 0x020fe20000000014 */
[----:B------:R-:W-:-:S02]  /*0570*/  LEA.HI.X.SX32 R19, R7, R6, 0x1, P0 ;  /* 0x0000000607137211 */ /* 0x000fc400000f0eff */
[----:B------:R-:W-:Y:S01]  /*0580*/  LEA.HI.X R17, R17, UR11, R22, 0x2, P1 ;  /* 0x0000000b11117c11 */ /* 0x000fe200088f1416 */
[----:B------:R-:W3:Y:S01]  /*0590*/  LDG.E R15, desc[UR8][R14.64] ;  /* 0x000000080e0f7981 */ /* 0x000ee2000c1e1900 */
[----:B------:R-:W-:-:S03]  /*05a0*/  LEA R18, P0, R10, UR10, 0x2 ;  /* 0x0000000a0a127c11 */ /* 0x000fc6000f8010ff */
[----:B------:R-:W3:Y:S01]  /*05b0*/  LDG.E R22, desc[UR8][R12.64+0x4] ;  /* 0x000004080c167981 */ /* 0x000ee2000c1e1900 */
[----:B------:R-:W-:-:S03]  /*05c0*/  LEA.HI.X R19, R10, UR11, R19, 0x2, P0 ;  /* 0x0000000b0a137c11 */ /* 0x000fc600080f1413 */
[----:B------:R-:W4:Y:S04]  /*05d0*/  LDG.E R16, desc[UR8][R16.64] ;  /* 0x0000000810107981 */ /* 0x000f28000c1e1900 */
[----:B------:R-:W4:Y:S04]  /*05e0*/  LDG.E R10, desc[UR8][R12.64+0x8] ;  /* 0x000008080c0a7981 */ /* 0x000f28000c1e1900 */
[----:B------:R-:W5:Y:S04]  /*05f0*/  LDG.E R18, desc[UR8][R18.64] ;  /* 0x0000000812127981 */ /* 0x000f68000c1e1900 */
[----:B------:R-:W5:Y:S01]  /*0600*/  LDG.E R29, desc[UR8][R12.64+0xc] ;  /* 0x00000c080c1d7981 */ /* 0x000f62000c1e1900 */
[----:B------:R-:W-:-:S04]  /*0610*/  UIADD3 UR6, UPT, UPT, UR6, 0x8, URZ ;  /* 0x0000000806067890 */ /* 0x000fc8000fffe0ff */
[----:B------:R-:W-:Y:S01]  /*0620*/  UISETP.NE.AND UP1, UPT, UR6, URZ, UPT ;  /* 0x000000ff0600728c */ /* 0x000fe2000bf25270 */
[C---:B------:R-:W-:Y:S02]  /*0630*/  IMAD R3, R8.reuse, 0x8, R3 ;  /* 0x0000000808037824 */ /* 0x040fe400078e0203 */
[C---:B------:R-:W-:Y:S02]  /*0640*/  IMAD R7, R8.reuse, 0x8, R7 ;  /* 0x0000000808077824 */ /* 0x040fe400078e0207 */
[C---:B------:R-:W-:Y:S02]  /*0650*/  IMAD R9, R8.reuse, 0x8, R9 ;  /* 0x0000000808097824 */ /* 0x040fe400078e0209 */
[C---:B------:R-:W-:Y:S02]  /*0660*/  IMAD R11, R8.reuse, 0x8, R11 ;  /* 0x00000008080b7824 */ /* 0x040fe400078e020b */
[C---:B------:R-:W-:Y:S02]  /*0670*/  IMAD R21, R8.reuse, 0x8, R21 ;  /* 0x0000000808157824 */ /* 0x040fe400078e0215 */
[----:B------:R-:W-:-:S02]  /*0680*/  IMAD R23, R8, 0x8, R23 ;  /* 0x0000000808177824 */ /* 0x000fc400078e0217 */
[C---:B------:R-:W-:Y:S02]  /*0690*/  IMAD R27, R8.reuse, 0x8, R27 ;  /* 0x00000008081b7824 */ /* 0x040fe400078e021b */
[----:B------:R-:W-:Y:S02]  /*06a0*/  IMAD R5, R8, 0x8, R5 ;  /* 0x0000000808057824 */ /* 0x000fe400078e0205 */
[----:B--2---:R-:W-:-:S04]  /*06b0*/  FFMA R25, R25, R24, R20 ;  /* 0x0000001819197223 */ /* 0x004fc80000000014 */
[----:B---3--:R-:W-:Y:S01]  /*06c0*/  FFMA R25, R22, R15, R25 ;  /* 0x0000000f16197223 */ /* 0x008fe20000000019 */
[----:B------:R-:W-:-:S03]  /*06d0*/  IADD3 R22, P0, PT, R12, 0x20, RZ ;  /* 0x000000200c167810 */ /* 0x000fc60007f1e0ff */
[----:B----4-:R-:W-:Y:S02]  /*06e0*/  FFMA R10, R10, R16, R25 ;  /* 0x000000100a0a7223 */ /* 0x010fe40000000019 */
[----:B------:R-:W-:Y:S02]  /*06f0*/  IMAD.X R25, RZ, RZ, R13, P0 ;  /* 0x000000ffff197224 */ /* 0x000fe400000e060d */
[----:B-----5:R-:W-:Y:S01]  /*0700*/  FFMA R10, R29, R18, R10 ;  /* 0x000000121d0a7223 */ /* 0x020fe2000000000a */
[----:B------:R-:W-:Y:S06]  /*0710*/  BRA.U UP1, `(.L_x_2) ;  /* 0xfffffff901e47547 */ /* 0x000fec000b83ffff */
.L_x_1:
[----:B------:R-:W-:Y:S05]  /*0720*/  BRA.U !UP0, `(.L_x_0) ;  /* 0x00000005086c7547 */ /* 0x000fea000b800000 */
[----:B------:R-:W-:Y:S02]  /*0730*/  UISETP.GE.U32.AND UP0, UPT, UR5, 0x4, UPT ;  /* 0x000000040500788c */ /* 0x000fe4000bf06070 */
[----:B------:R-:W-:-:S04]  /*0740*/  ULOP3.LUT UR6, UR7, 0x3, URZ, 0xc0, !UPT ;  /* 0x0000000307067892 */ /* 0x000fc8000f8ec0ff */
[----:B------:R-:W-:-:S03]  /*0750*/  UISETP.NE.AND UP1, UPT, UR6, URZ, UPT ;  /* 0x000000ff0600728c */ /* 0x000fc6000bf25270 */
[----:B------:R-:W-:Y:S08]  /*0760*/  BRA.U !UP0, `(.L_x_3) ;  /* 0x0000000108a87547 */ /* 0x000ff0000b800000 */
[----:B------:R-:W1:Y:S01]  /*0770*/  LDC R22, c[0x0][0x39c] ;  /* 0x0000e700ff167b82 */ /* 0x000e620000000800 */
[----:B------:R-:W2:Y:S01]  /*0780*/  LDCU.128 UR12, c[0x0][0x380] ;  /* 0x00007000ff0c77ac */ /* 0x000ea20008000c00 */
[C---:B------:R-:W-:Y:S01]  /*0790*/  IADD3 R9, P0, PT, R4.reuse, UR4, RZ ;  /* 0x0000000404097c10 */ /* 0x040fe2000ff1e0ff */
[----:B------:R-:W-:-:S04]  /*07a0*/  VIADD R3, R4, UR4 ;  /* 0x0000000404037c36 */ /* 0x000fc80008000000 */
[----:B------:R-:W-:Y:S01]  /*07b0*/  IMAD.X R14, RZ, RZ, RZ, P0 ;  /* 0x000000ffff0e7224 */ /* 0x000fe200000e06ff */
[----:B------:R-:W3:Y:S01]  /*07c0*/  LDC.64 R12, c[0x0][0x380] ;  /* 0x0000e000ff0c7b82 */ /* 0x000ee20000000a00 */
[----:B--2---:R-:W-:-:S04]  /*07d0*/  LEA R8, P1, R9, UR12, 0x2 ;  /* 0x0000000c09087c11 */ /* 0x004fc8000f8210ff */
[----:B------:R-:W-:Y:S01]  /*07e0*/  LEA.HI.X R9, R9, UR13, R14, 0x2, P1 ;  /* 0x0000000d09097c11 */ /* 0x000fe200088f140e */
[----:B-1----:R-:W-:-:S04]  /*07f0*/  IMAD R5, R22, UR4, RZ ;  /* 0x0000000416057c24 */ /* 0x002fc8000f8e02ff */
[----:B------:R-:W-:Y:S01]  /*0800*/  IMAD.IADD R7, R5, 0x1, R22 ;  /* 0x0000000105077824 */ /* 0x000fe200078e0216 */
[C---:B------:R-:W-:Y:S01]  /*0810*/  IADD3 R17, P0, PT, R0.reuse, R5, RZ ;  /* 0x0000000500117210 */ /* 0x040fe20007f1e0ff */
[----:B0-----:R-:W2:Y:S01]  /*0820*/  LDG.E R24, desc[UR8][R8.64+0xc] ;  /* 0x00000c0808187981 */ /* 0x001ea2000c1e1900 */
[----:B---3--:R-:W-:Y:S02]  /*0830*/  IMAD.WIDE.U32 R12, R3, 0x4, R12 ;  /* 0x00000004030c7825 */ /* 0x008fe400078e000c */
[-C--:B------:R-:W-:Y:S02]  /*0840*/  LEA.HI.X.SX32 R20, R5, R6.reuse, 0x1, P0 ;  /* 0x0000000605147211 */ /* 0x080fe400000f0eff */
[----:B------:R-:W-:Y:S01]  /*0850*/  IADD3 R14, P1, PT, R0, R7, RZ ;  /* 0x00000007000e7210 */ /* 0x000fe20007f3e0ff */
[--C-:B------:R-:W-:Y:S01]  /*0860*/  IMAD.IADD R5, R7, 0x1, R22.reuse ;  /* 0x0000000107057824 */ /* 0x100fe200078e0216 */
[----:B------:R-:W-:Y:S01]  /*0870*/  LEA R18, P0, R17, UR14, 0x2 ;  /* 0x0000000e11127c11 */ /* 0x000fe2000f8010ff */
[----:B------:R0:W3:Y:S01]  /*0880*/  LDG.E R3, desc[UR8][R12.64] ;  /* 0x000000080c037981 */ /* 0x0000e2000c1e1900 */
[----:B------:R-:W-:Y:S01]  /*0890*/  LEA.HI.X.SX32 R15, R7, R6, 0x1, P1 ;  /* 0x00000006070f7211 */ /* 0x000fe200008f0eff */
[----:B------:R-:W-:Y:S01]  /*08a0*/  IMAD.IADD R7, R5, 0x1, R22 ;  /* 0x0000000105077824 */ /* 0x000fe200078e0216 */
[----:B------:R-:W-:-:S02]  /*08b0*/  LEA R16, P1, R14, UR14, 0x2 ;  /* 0x0000000e0e107c11 */ /* 0x000fc4000f8210ff */
[----:B------:R-:W-:Y:S02]  /*08c0*/  IADD3 R11, P2, PT, R0, R5, RZ ;  /* 0x00000005000b7210 */ /* 0x000fe40007f5e0ff */
[----:B------:R-:W-:Y:S02]  /*08d0*/  LEA.HI.X R19, R17, UR15, R20, 0x2, P0 ;  /* 0x0000000f11137c11 */ /* 0x000fe400080f1414 */
[----:B------:R-:W-:Y:S01]  /*08e0*/  LEA.HI.X R17, R14, UR15, R15, 0x2, P1 ;  /* 0x0000000f0e117c11 */ /* 0x000fe200088f140f */
[----:B------:R-:W4:Y:S01]  /*08f0*/  LDG.E R20, desc[UR8][R8.64+0x4] ;  /* 0x0000040808147981 */ /* 0x000f22000c1e1900 */
[----:B0-----:R-:W-:Y:S02]  /*0900*/  LEA.HI.X.SX32 R12, R5, R6, 0x1, P2 ;  /* 0x00000006050c7211 */ /* 0x001fe400010f0eff */
[----:B------:R-:W-:Y:S01]  /*0910*/  LEA R14, P0, R11, UR14, 0x2 ;  /* 0x0000000e0b0e7c11 */ /* 0x000fe2000f8010ff */
[----:B------:R-:W3:Y:S01]  /*0920*/  LDG.E R18, desc[UR8][R18.64] ;  /* 0x0000000812127981 */ /* 0x000ee2000c1e1900 */
[----:B------:R-:W-:-:S02]  /*0930*/  IADD3 R5, P1, PT, R0, R7, RZ ;  /* 0x0000000700057210 */ /* 0x000fc40007f3e0ff */
[----:B------:R-:W-:Y:S01]  /*0940*/  LEA.HI.X R15, R11, UR15, R12, 0x2, P0 ;  /* 0x0000000f0b0f7c11 */ /* 0x000fe200080f140c */
[----:B------:R-:W4:Y:S01]  /*0950*/  LDG.E R16, desc[UR8][R16.64] ;  /* 0x0000000810107981 */ /* 0x000f22000c1e1900 */
[----:B------:R-:W-:Y:S02]  /*0960*/  LEA.HI.X.SX32 R22, R7, R6, 0x1, P1 ;  /* 0x0000000607167211 */ /* 0x000fe400008f0eff */
[C---:B------:R-:W-:Y:S01]  /*0970*/  LEA R12, P0, R5.reuse, UR14, 0x2 ;  /* 0x0000000e050c7c11 */ /* 0x040fe2000f8010ff */
[----:B------:R-:W5:Y:S03]  /*0980*/  LDG.E R14, desc[UR8][R14.64] ;  /* 0x000000080e0e7981 */ /* 0x000f66000c1e1900 */
[----:B------:R-:W-:Y:S02]  /*0990*/  LEA.HI.X R13, R5, UR15, R22, 0x2, P0 ;  /* 0x0000000f050d7c11 */ /* 0x000fe400080f1416 */
[----:B------:R-:W5:Y:S04]  /*09a0*/  LDG.E R22, desc[UR8][R8.64+0x8] ;  /* 0x0000080808167981 */ /* 0x000f68000c1e1900 */
[----:B------:R-:W2:Y:S01]  /*09b0*/  LDG.E R12, desc[UR8][R12.64] ;  /* 0x000000080c0c7981 */ /* 0x000ea2000c1e1900 */
[----:B------:R-:W-:Y:S01]  /*09c0*/  UIADD3 UR4, UPT, UPT, UR4, 0x4, URZ ;  /* 0x0000000404047890 */ /* 0x000fe2000fffe0ff */
[----:B---3--:R-:W-:-:S04]  /*09d0*/  FFMA R3, R3, R18, R10 ;  /* 0x0000001203037223 */ /* 0x008fc8000000000a */
[----:B----4-:R-:W-:-:S04]  /*09e0*/  FFMA R3, R20, R16, R3 ;  /* 0x0000001014037223 */ /* 0x010fc80000000003 */
[----:B-----5:R-:W-:-:S04]  /*09f0*/  FFMA R3, R22, R14, R3 ;  /* 0x0000000e16037223 */ /* 0x020fc80000000003 */
[----:B--2---:R-:W-:-:S07]  /*0a00*/  FFMA R10, R24, R12, R3 ;  /* 0x0000000c180a7223 */ /* 0x004fce0000000003 */
.L_x_3:
[----:B------:R-:W-:Y:S05]  /*0a10*/  BRA.U !UP1, `(.L_x_0) ;  /* 0x0000000109b07547 */ /* 0x000fea000b800000 */
[----:B------:R-:W-:Y:S02]  /*0a20*/  UISETP.NE.AND UP0, UPT, UR6, 0x1, UPT ;  /* 0x000000010600788c */ /* 0x000fe4000bf05270 */
[----:B------:R-:W-:-:S04]  /*0a30*/  ULOP3.LUT UR5, UR7, 0x1, URZ, 0xc0, !UPT ;  /* 0x0000000107057892 */ /* 0x000fc8000f8ec0ff */
[----:B------:R-:W-:-:S03]  /*0a40*/  UISETP.NE.U32.AND UP1, UPT, UR5, 0x1, UPT ;  /* 0x000000010500788c */ /* 0x000fc6000bf25070 */
[----:B------:R-:W-:Y:S08]  /*0a50*/  BRA.U !UP0, `(.L_x_4) ;  /* 0x0000000108687547 */ /* 0x000ff0000b800000 */
[----:B------:R-:W1:Y:S01]  /*0a60*/  LDC R5, c[0x0][0x39c] ;  /* 0x0000e700ff057b82 */ /* 0x000e620000000800 */
[----:B------:R-:W2:Y:S01]  /*0a70*/  LDCU.128 UR12, c[0x0][0x380] ;  /* 0x00007000ff0c77ac */ /* 0x000ea20008000c00 */
[----:B------:R-:W-:-:S06]  /*0a80*/  VIADD R3, R4, UR4 ;  /* 0x0000000404037c36 */ /* 0x000fcc0008000000 */
[----:B------:R-:W3:Y:S01]  /*0a90*/  LDC.64 R14, c[0x0][0x380] ;  /* 0x0000e000ff0e7b82 */ /* 0x000ee20000000a00 */
[----:B-1----:R-:W-:-:S04]  /*0aa0*/  IMAD R7, R5, UR4, RZ ;  /* 0x0000000405077c24 */ /* 0x002fc8000f8e02ff */
[----:B------:R-:W-:Y:S01]  /*0ab0*/  IMAD.IADD R11, R7, 0x1, R5 ;  /* 0x00000001070b7824 */ /* 0x000fe200078e0205 */
[----:B------:R-:W-:Y:S01]  /*0ac0*/  IADD3 R9, P0, PT, R0, R7, RZ ;  /* 0x0000000700097210 */ /* 0x000fe20007f1e0ff */
[----:B---3--:R-:W-:-:S03]  /*0ad0*/  IMAD.WIDE.U32 R14, R3, 0x4, R14 ;  /* 0x00000004030e7825 */ /* 0x008fc600078e000e */
[----:B------:R-:W-:Y:S02]  /*0ae0*/  LEA.HI.X.SX32 R12, R7, R6, 0x1, P0 ;  /* 0x00000006070c7211 */ /* 0x000fe400000f0eff */
[----:B------:R-:W-:Y:S02]  /*0af0*/  IADD3 R5, P0, PT, R4, UR4, RZ ;  /* 0x0000000404057c10 */ /* 0x000fe4000ff1e0ff */
[C---:B--2---:R-:W-:Y:S01]  /*0b00*/  LEA R8, P2, R9.reuse, UR14, 0x2 ;  /* 0x0000000e09087c11 */ /* 0x044fe2000f8410ff */
[----:B0-----:R-:W2:Y:S01]  /*0b10*/  LDG.E R15, desc[UR8][R14.64] ;  /* 0x000000080e0f7981 */ /* 0x001ea2000c1e1900 */
[----:B------:R-:W-:Y:S01]  /*0b20*/  IADD3 R3, P1, PT, R0, R11, RZ ;  /* 0x0000000b00037210 */ /* 0x000fe20007f3e0ff */
[----:B------:R-:W-:Y:S01]  /*0b30*/  IMAD.X R18, RZ, RZ, RZ, P0 ;  /* 0x000000ffff127224 */ /* 0x000fe200000e06ff */
[----:B------:R-:W-:Y:S02]  /*0b40*/  LEA.HI.X R9, R9, UR15, R12, 0x2, P2 ;  /* 0x0000000f09097c11 */ /* 0x000fe400090f140c */
[----:B------:R-:W-:-:S02]  /*0b50*/  LEA R16, P2, R5, UR12, 0x2 ;  /* 0x0000000c05107c11 */ /* 0x000fc4000f8410ff */
[----:B------:R-:W-:Y:S01]  /*0b60*/  LEA R12, P0, R3, UR14, 0x2 ;  /* 0x0000000e030c7c11 */ /* 0x000fe2000f8010ff */
[----:B------:R-:W2:Y:S01]  /*0b70*/  LDG.E R8, desc[UR8][R8.64] ;  /* 0x0000000808087981 */ /* 0x000ea2000c1e1900 */
[----:B------:R-:W-:Y:S02]  /*0b80*/  LEA.HI.X.SX32 R20, R11, R6, 0x1, P1 ;  /* 0x000000060b147211 */ /* 0x000fe400008f0eff */
[----:B------:R-:W-:Y:S02]  /*0b90*/  LEA.HI.X R17, R5, UR13, R18, 0x2, P2 ;  /* 0x0000000d05117c11 */ /* 0x000fe400090f1412 */
[----:B------:R-:W-:-:S04]  /*0ba0*/  LEA.HI.X R13, R3, UR15, R20, 0x2, P0 ;  /* 0x0000000f030d7c11 */ /* 0x000fc800080f1414 */
[----:B------:R-:W3:Y:S04]  /*0bb0*/  LDG.E R17, desc[UR8][R16.64+0x4] ;  /* 0x0000040810117981 */ /* 0x000ee8000c1e1900 */
[----:B------:R-:W3:Y:S01]  /*0bc0*/  LDG.E R12, desc[UR8][R12.64] ;  /* 0x000000080c0c7981 */ /* 0x000ee2000c1e1900 */
[----:B------:R-:W-:Y:S01]  /*0bd0*/  UIADD3 UR4, UPT, UPT, UR4, 0x2, URZ ;  /* 0x0000000204047890 */ /* 0x000fe2000fffe0ff */
[----:B--2---:R-:W-:-:S04]  /*0be0*/  FFMA R10, R15, R8, R10 ;  /* 0x000000080f0a7223 */ /* 0x004fc8000000000a */
[----:B---3--:R-:W-:-:S07]  /*0bf0*/  FFMA R10, R17, R12, R10 ;  /* 0x0000000c110a7223 */ /* 0x008fce000000000a */
.L_x_4:
[----:B------:R-:W-:Y:S05]  /*0c00*/  BRA.U UP1, `(.L_x_0) ;  /* 0x0000000101347547 */ /* 0x000fea000b800000 */
[----:B------:R-:W1:Y:S01]  /*0c10*/  LDC R3, c[0x0][0x39c] ;  /* 0x0000e700ff037b82 */ /* 0x000e620000000800 */
[----:B------:R-:W2:Y:S01]  /*0c20*/  LDCU.64 UR10, c[0x0][0x388] ;  /* 0x00007100ff0a77ac */ /* 0x000ea20008000a00 */
[----:B------:R-:W-:-:S06]  /*0c30*/  VIADD R5, R4, UR4 ;  /* 0x0000000404057c36 */ /* 0x000fcc0008000000 */
[----:B------:R-:W3:Y:S01]  /*0c40*/  LDC.64 R8, c[0x0][0x380] ;  /* 0x0000e000ff087b82 */ /* 0x000ee20000000a00 */
[----:B-1----:R-:W-:-:S05]  /*0c50*/  IMAD R3, R3, UR4, RZ ;  /* 0x0000000403037c24 */ /* 0x002fca000f8e02ff */
[----:B------:R-:W-:Y:S01]  /*0c60*/  IADD3 R7, P0, PT, R0, R3, RZ ;  /* 0x0000000300077210 */ /* 0x000fe20007f1e0ff */
[----:B---3--:R-:W-:-:S03]  /*0c70*/  IMAD.WIDE.U32 R4, R5, 0x4, R8 ;  /* 0x0000000405047825 */ /* 0x008fc600078e0008 */
[----:B------:R-:W-:Y:S02]  /*0c80*/  LEA.HI.X.SX32 R12, R3, R6, 0x1, P0 ;  /* 0x00000006030c7211 */ /* 0x000fe400000f0eff */
[C---:B--2---:R-:W-:Y:S01]  /*0c90*/  LEA R6, P0, R7.reuse, UR10, 0x2 ;  /* 0x0000000a07067c11 */ /* 0x044fe2000f8010ff */
[----:B0-----:R-:W2:Y:S03]  /*0ca0*/  LDG.E R5, desc[UR8][R4.64] ;  /* 0x0000000804057981 */ /* 0x001ea6000c1e1900 */
[----:B------:R-:W-:-:S05]  /*0cb0*/  LEA.HI.X R7, R7, UR11, R12, 0x2, P0 ;  /* 0x0000000b07077c11 */ /* 0x000fca00080f140c */
[----:B------:R-:W2:Y:S02]  /*0cc0*/  LDG.E R6, desc[UR8][R6.64] ;  /* 0x0000000806067981 */ /* 0x000ea4000c1e1900 */
[----:B--2---:R-:W-:-:S07]  /*0cd0*/  FFMA R10, R5, R6, R10 ;  /* 0x00000006050a7223 */ /* 0x004fce000000000a */
.L_x_0:
[----:B------:R-:W1:Y:S01]  /*0ce0*/  LDCU UR6, c[0x0][0x39c] ;  /* 0x00007380ff0677ac */ /* 0x000e620008000800 */
[----:B------:R-:W2:Y:S01]  /*0cf0*/  LDCU.64 UR4, c[0x0][0x390] ;  /* 0x00007200ff0477ac */ /* 0x000ea20008000a00 */
[----:B-1----:R-:W-:-:S05]  /*0d00*/  IMAD R3, R2, UR6, RZ ;  /* 0x0000000602037c24 */ /* 0x002fca000f8e02ff */
[----:B------:R-:W-:Y:S02]  /*0d10*/  SHF.R.S32.HI R5, RZ, 0x1f, R3 ;  /* 0x0000001fff057819 */ /* 0x000fe40000011403 */
[----:B------:R-:W-:-:S04]  /*0d20*/  IADD3 R3, P0, PT, R0, R3, RZ ;  /* 0x0000000300037210 */ /* 0x000fc80007f1e0ff */
[----:B------:R-:W-:Y:S02]  /*0d30*/  LEA.HI.X.SX32 R0, R0, R5, 0x1, P0 ;  /* 0x0000000500007211 */ /* 0x000fe400000f0eff */
[----:B--2---:R-:W-:-:S04]  /*0d40*/  LEA R2, P0, R3, UR4, 0x2 ;  /* 0x0000000403027c11 */ /* 0x004fc8000f8010ff */
[----:B------:R-:W-:-:S05]  /*0d50*/  LEA.HI.X R3, R3, UR5, R0, 0x2, P0 ;  /* 0x0000000503037c11 */ /* 0x000fca00080f1400 */
[----:B0-----:R-:W-:Y:S01]  /*0d60*/  STG.E desc[UR8][R2.64], R10 ;  /* 0x0000000a02007986 */ /* 0x001fe2000c101908 */
[----:B------:R-:W-:Y:S05]  /*0d70*/  EXIT ;  /* 0x000000000000794d */ /* 0x000fea0003800000 */
.L_x_5:
[----:B------:R-:W-:-:S00]  /*0d80*/  BRA `(.L_x_5) ;  /* 0xfffffffc00fc7947 */ /* 0x000fc0000383ffff */
[----:B------:R-:W-:-:S00]  /*0d90*/  NOP ;  /* 0x0000000000007918 */ /* 0x000fc00000000000 */
        /* <DEDUP_REMOVED lines=14> */
.L_x_6:


//--------------------- .nv.shared.reserved.0     --------------------------
	.section	.nv.shared.reserved.0,"aw",@nobits
	.weak		__nv_reservedSMEM_offset_0_alias
	.size		__nv_reservedSMEM_offset_0_alias, 0, 64
	.other		__nv_reservedSMEM_offset_0_alias,@"STO_CUDA_RESERVED_SHARED STV_DEFAULT"
__nv_reservedSMEM_offset_0_alias:
	.zero		0
	.zero		64


//--------------------- .nv.constant0._Z11cudaComputePfS_S_iii --------------------------
	.section	.nv.constant0._Z11cudaComputePfS_S_iii,"a",@progbits
	.sectionflags	@""
	.align	4
.nv.constant0._Z11cudaComputePfS_S_iii:
	.zero		932


//--------------------- SYMBOLS --------------------------

	.type		.nv.reservedSmem.offset0,@object
	.size		.nv.reservedSmem.offset0,0x4
